//
// Generated by NVIDIA NVVM Compiler
//
// Compiler Build ID: CL-36424714
// Cuda compilation tools, release 13.0, V13.0.88
// Based on NVVM 20.0.0
//

.version 9.0
.target sm_100
.address_size 64

	// .globl	_Z14loop_unrollingPbPjyyyh
.extern .func  (.param .b64 func_retval0) malloc
(
	.param .b64 malloc_param_0
)
;
.extern .func free
(
	.param .b64 free_param_0
)
;

.visible .entry _Z14loop_unrollingPbPjyyyh(
	.param .u64 .ptr .align 1 _Z14loop_unrollingPbPjyyyh_param_0,
	.param .u64 .ptr .align 1 _Z14loop_unrollingPbPjyyyh_param_1,
	.param .u64 _Z14loop_unrollingPbPjyyyh_param_2,
	.param .u64 _Z14loop_unrollingPbPjyyyh_param_3,
	.param .u64 _Z14loop_unrollingPbPjyyyh_param_4,
	.param .u8 _Z14loop_unrollingPbPjyyyh_param_5
)
{
	.reg .pred 	%p<17>;
	.reg .b16 	%rs<6>;
	.reg .b32 	%r<39>;
	.reg .b64 	%rd<80>;

	ld.param.u64 	%rd41, [_Z14loop_unrollingPbPjyyyh_param_0];
	ld.param.u64 	%rd42, [_Z14loop_unrollingPbPjyyyh_param_1];
	ld.param.u64 	%rd38, [_Z14loop_unrollingPbPjyyyh_param_2];
	ld.param.u64 	%rd39, [_Z14loop_unrollingPbPjyyyh_param_3];
	ld.param.u64 	%rd40, [_Z14loop_unrollingPbPjyyyh_param_4];
	ld.param.u8 	%rs1, [_Z14loop_unrollingPbPjyyyh_param_5];
	cvta.to.global.u64 	%rd1, %rd42;
	cvta.to.global.u64 	%rd2, %rd41;
	mov.u32 	%r11, %tid.x;
	mov.u32 	%r12, %ctaid.x;
	mov.u32 	%r13, %ntid.x;
	mad.lo.s32 	%r14, %r12, %r13, %r11;
	cvt.u64.u32 	%rd3, %r14;
	shl.b64 	%rd43, %rd39, 2;
	{ // callseq 0, 0
	.param .b64 param0;
	st.param.b64 	[param0], %rd43;
	.param .b64 retval0;
	call.uni (retval0), 
	malloc, 
	(
	param0
	);
	ld.param.b64 	%rd44, [retval0];
	} // callseq 0
	setp.le.u64 	%p1, %rd38, %rd3;
	setp.eq.s64 	%p2, %rd39, 0;
	or.pred  	%p3, %p1, %p2;
	@%p3 bra 	$L__BB0_30;
	setp.eq.s16 	%p4, %rs1, 0;
	@%p4 bra 	$L__BB0_6;
	mov.b32 	%r36, 0;
	mov.u64 	%rd75, %rd3;
$L__BB0_3:
	mov.b32 	%r37, 0;
	mov.u64 	%rd76, %rd75;
$L__BB0_4:
	mul.wide.u32 	%rd45, %r37, 4;
	add.s64 	%rd26, %rd1, %rd45;
	ld.global.u32 	%rd27, [%rd26];
	and.b64  	%rd46, %rd76, -4294967296;
	setp.ne.s64 	%p5, %rd46, 0;
	@%p5 bra 	$L__BB0_20;
	cvt.u32.u64 	%r17, %rd27;
	cvt.u32.u64 	%r18, %rd76;
	rem.u32 	%r19, %r18, %r17;
	cvt.u64.u32 	%rd77, %r19;
	bra.uni 	$L__BB0_21;
$L__BB0_6:
	mov.b32 	%r34, 0;
	mov.u64 	%rd69, %rd3;
$L__BB0_7:
	mov.b64 	%rd71, 0;
	mov.u64 	%rd72, %rd69;
$L__BB0_8:
	not.b64 	%rd56, %rd71;
	add.s64 	%rd57, %rd39, %rd56;
	and.b64  	%rd11, %rd57, 4294967295;
	shl.b64 	%rd58, %rd57, 2;
	and.b64  	%rd59, %rd58, 17179869180;
	add.s64 	%rd12, %rd1, %rd59;
	ld.global.u32 	%rd13, [%rd12];
	and.b64  	%rd60, %rd72, -4294967296;
	setp.ne.s64 	%p11, %rd60, 0;
	@%p11 bra 	$L__BB0_14;
	cvt.u32.u64 	%r26, %rd13;
	cvt.u32.u64 	%r27, %rd72;
	rem.u32 	%r28, %r27, %r26;
	cvt.u64.u32 	%rd73, %r28;
	bra.uni 	$L__BB0_15;
$L__BB0_10:
	shl.b64 	%rd66, %rd70, 2;
	add.s64 	%rd67, %rd44, %rd66;
	ld.u32 	%r33, [%rd67];
	setp.eq.s32 	%p14, %r33, 1;
	@%p14 bra 	$L__BB0_12;
	mov.b16 	%rs4, 0;
	st.global.u8 	[%rd22], %rs4;
	add.s32 	%r35, %r35, 1;
	cvt.u64.u32 	%rd70, %r35;
	setp.gt.u64 	%p15, %rd39, %rd70;
	@%p15 bra 	$L__BB0_10;
	bra.uni 	$L__BB0_13;
$L__BB0_12:
	mov.b16 	%rs5, 1;
	st.global.u8 	[%rd22], %rs5;
$L__BB0_13:
	add.s32 	%r34, %r34, 1;
	cvt.u64.u32 	%rd68, %r34;
	mad.lo.s64 	%rd69, %rd40, %rd68, %rd3;
	setp.lt.u64 	%p16, %rd69, %rd38;
	@%p16 bra 	$L__BB0_7;
	bra.uni 	$L__BB0_30;
$L__BB0_14:
	rem.u64 	%rd73, %rd72, %rd13;
$L__BB0_15:
	shl.b64 	%rd61, %rd11, 2;
	add.s64 	%rd62, %rd44, %rd61;
	st.u32 	[%rd62], %rd73;
	ld.global.u32 	%rd17, [%rd12];
	@%p11 bra 	$L__BB0_17;
	cvt.u32.u64 	%r29, %rd17;
	cvt.u32.u64 	%r30, %rd72;
	div.u32 	%r31, %r30, %r29;
	cvt.u64.u32 	%rd72, %r31;
	bra.uni 	$L__BB0_18;
$L__BB0_17:
	div.u64 	%rd72, %rd72, %rd17;
$L__BB0_18:
	add.s64 	%rd64, %rd71, 1;
	and.b64  	%rd71, %rd64, 4294967295;
	setp.gt.u64 	%p13, %rd39, %rd71;
	@%p13 bra 	$L__BB0_8;
	add.s64 	%rd22, %rd2, %rd69;
	mov.b32 	%r35, 0;
	mov.b64 	%rd70, 0;
	bra.uni 	$L__BB0_10;
$L__BB0_20:
	rem.u64 	%rd77, %rd76, %rd27;
$L__BB0_21:
	add.s64 	%rd48, %rd44, %rd45;
	st.u32 	[%rd48], %rd77;
	ld.global.u32 	%rd31, [%rd26];
	setp.ne.s64 	%p6, %rd46, 0;
	@%p6 bra 	$L__BB0_23;
	cvt.u32.u64 	%r20, %rd31;
	cvt.u32.u64 	%r21, %rd76;
	div.u32 	%r22, %r21, %r20;
	cvt.u64.u32 	%rd76, %r22;
	bra.uni 	$L__BB0_24;
$L__BB0_23:
	div.u64 	%rd76, %rd76, %rd31;
$L__BB0_24:
	add.s32 	%r37, %r37, 1;
	cvt.u64.u32 	%rd50, %r37;
	setp.gt.u64 	%p7, %rd39, %rd50;
	@%p7 bra 	$L__BB0_4;
	add.s64 	%rd24, %rd2, %rd75;
	mov.b32 	%r38, 0;
	mov.b64 	%rd79, 0;
$L__BB0_26:
	shl.b64 	%rd52, %rd79, 2;
	add.s64 	%rd53, %rd44, %rd52;
	ld.u32 	%r24, [%rd53];
	setp.ne.s32 	%p8, %r24, 1;
	@%p8 bra 	$L__BB0_28;
	mov.b16 	%rs3, 1;
	st.global.u8 	[%rd24], %rs3;
	bra.uni 	$L__BB0_29;
$L__BB0_28:
	mov.b16 	%rs2, 0;
	st.global.u8 	[%rd24], %rs2;
	add.s32 	%r38, %r38, 1;
	cvt.u64.u32 	%rd79, %r38;
	setp.gt.u64 	%p9, %rd39, %rd79;
	@%p9 bra 	$L__BB0_26;
$L__BB0_29:
	add.s32 	%r36, %r36, 1;
	cvt.u64.u32 	%rd54, %r36;
	mad.lo.s64 	%rd75, %rd40, %rd54, %rd3;
	setp.lt.u64 	%p10, %rd75, %rd38;
	@%p10 bra 	$L__BB0_3;
$L__BB0_30:
	{ // callseq 1, 0
	.param .b64 param0;
	st.param.b64 	[param0], %rd44;
	call.uni 
	free, 
	(
	param0
	);
	} // callseq 1
	ret;

}


// ===== COMPILED SASS (sm_100) =====

	.target	sm_100

	.elftype	@"ET_EXEC"


//--------------------- .note.nv.tkinfo           --------------------------
	.section	.note.nv.tkinfo,"",@"SHT_NOTE"
	.sectionflags	@"SHF_NOTE_NV_TKINFO"
	.tkinfo
        /*0018*/ 	.word	0x00000002
        /*0030*/ 	.string	""
        /*0030*/ 	.string	"ptxas"
        /*0030*/ 	.string	"Cuda compilation tools, release 13.0, V13.0.88"
        /*0030*/ 	.string	"Build cuda_13.0.r13.0/compiler.36424714_0"
        /*0030*/ 	.string	"-arch sm_100 -m 64 "



//--------------------- .note.nv.cuinfo           --------------------------
	.section	.note.nv.cuinfo,"",@"SHT_NOTE"
	.sectionflags	@"SHF_NOTE_NV_CUINFO"
        /*0018*/ 	.short	0x0002
        /*001a*/ 	.short	0x0064
        /*001c*/ 	.short	0x0082
	.zero		2


//--------------------- .nv.info                  --------------------------
	.section	.nv.info,"",@"SHT_CUDA_INFO"
	.align	4


	//----- nvinfo : EIATTR_REGCOUNT
	.align		4
        /*0000*/ 	.byte	0x04, 0x2f
        /*0002*/ 	.short	(.L_1 - .L_0)
	.align		4
.L_0:
        /*0004*/ 	.word	index@(_Z14loop_unrollingPbPjyyyh)
        /*0008*/ 	.word	0x00000020


	//----- nvinfo : EIATTR_FRAME_SIZE
	.align		4
.L_1:
        /*000c*/ 	.byte	0x04, 0x11
        /*000e*/ 	.short	(.L_3 - .L_2)
	.align		4
.L_2:
        /*0010*/ 	.word	index@($__internal_1_$__cuda_sm20_rem_u64)
        /*0014*/ 	.word	0x00000000


	//----- nvinfo : EIATTR_FRAME_SIZE
	.align		4
.L_3:
        /*0018*/ 	.byte	0x04, 0x11
        /*001a*/ 	.short	(.L_5 - .L_4)
	.align		4
.L_4:
        /*001c*/ 	.word	index@($__internal_0_$__cuda_sm20_div_u64)
        /*0020*/ 	.word	0x00000000


	//----- nvinfo : EIATTR_FRAME_SIZE
	.align		4
.L_5:
        /*0024*/ 	.byte	0x04, 0x11
        /*0026*/ 	.short	(.L_7 - .L_6)
	.align		4
.L_6:
        /*0028*/ 	.word	index@(_Z14loop_unrollingPbPjyyyh)
        /*002c*/ 	.word	0x00000000


	//----- nvinfo : EIATTR_MIN_STACK_SIZE
	.align		4
.L_7:
        /*0030*/ 	.byte	0x04, 0x12
        /*0032*/ 	.short	(.L_9 - .L_8)
	.align		4
.L_8:
        /*0034*/ 	.word	index@(_Z14loop_unrollingPbPjyyyh)
        /*0038*/ 	.word	0x00000000
.L_9:


//--------------------- .nv.compat                --------------------------
	.section	.nv.compat,"",@"SHT_CUDA_COMPAT_INFO"
	.align	4
        /*0000*/ 	.byte	0x02, 0x09, 0x00, 0x00, 0x02, 0x02, 0x01, 0x00, 0x02, 0x05, 0x05, 0x00, 0x03, 0x07, 0x01, 0x01
        /*0010*/ 	.byte	0x02, 0x03, 0x00, 0x00, 0x02, 0x06, 0x01, 0x00, 0x04, 0x0b, 0x08, 0x00, 0x09, 0x00, 0x00, 0x00
        /*0020*/ 	.byte	0x00, 0x00, 0x00, 0x00


//--------------------- .nv.info._Z14loop_unrollingPbPjyyyh --------------------------
	.section	.nv.info._Z14loop_unrollingPbPjyyyh,"",@"SHT_CUDA_INFO"
	.sectionflags	@""
	.align	4


	//----- nvinfo : EIATTR_CUDA_API_VERSION
	.align		4
        /*0000*/ 	.byte	0x04, 0x37
        /*0002*/ 	.short	(.L_11 - .L_10)
.L_10:
        /*0004*/ 	.word	0x00000082


	//----- nvinfo : EIATTR_KPARAM_INFO
	.align		4
.L_11:
        /*0008*/ 	.byte	0x04, 0x17
        /*000a*/ 	.short	(.L_13 - .L_12)
.L_12:
        /*000c*/ 	.word	0x00000000
        /*0010*/ 	.short	0x0005
        /*0012*/ 	.short	0x0028
        /*0014*/ 	.byte	0x00, 0xf0, 0x05, 0x00


	//----- nvinfo : EIATTR_KPARAM_INFO
	.align		4
.L_13:
        /*0018*/ 	.byte	0x04, 0x17
        /*001a*/ 	.short	(.L_15 - .L_14)
.L_14:
        /*001c*/ 	.word	0x00000000
        /*0020*/ 	.short	0x0004
        /*0022*/ 	.short	0x0020
        /*0024*/ 	.byte	0x00, 0xf0, 0x21, 0x00


	//----- nvinfo : EIATTR_KPARAM_INFO
	.align		4
.L_15:
        /*0028*/ 	.byte	0x04, 0x17
        /*002a*/ 	.short	(.L_17 - .L_16)
.L_16:
        /*002c*/ 	.word	0x00000000
        /*0030*/ 	.short	0x0003
        /*0032*/ 	.short	0x0018
        /*0034*/ 	.byte	0x00, 0xf0, 0x21, 0x00


	//----- nvinfo : EIATTR_KPARAM_INFO
	.align		4
.L_17:
        /*0038*/ 	.byte	0x04, 0x17
        /*003a*/ 	.short	(.L_19 - .L_18)
.L_18:
        /*003c*/ 	.word	0x00000000
        /*0040*/ 	.short	0x0002
        /*0042*/ 	.short	0x0010
        /*0044*/ 	.byte	0x00, 0xf0, 0x21, 0x00


	//----- nvinfo : EIATTR_KPARAM_INFO
	.align		4
.L_19:
        /*0048*/ 	.byte	0x04, 0x17
        /*004a*/ 	.short	(.L_21 - .L_20)
.L_20:
        /*004c*/ 	.word	0x00000000
        /*0050*/ 	.short	0x0001
        /*0052*/ 	.short	0x0008
        /*0054*/ 	.byte	0x00, 0xf5, 0x21, 0x00


	//----- nvinfo : EIATTR_KPARAM_INFO
	.align		4
.L_21:
        /*0058*/ 	.byte	0x04, 0x17
        /*005a*/ 	.short	(.L_23 - .L_22)
.L_22:
        /*005c*/ 	.word	0x00000000
        /*0060*/ 	.short	0x0000
        /*0062*/ 	.short	0x0000
        /*0064*/ 	.byte	0x00, 0xf5, 0x21, 0x00


	//----- nvinfo : EIATTR_SPARSE_MMA_MASK
	.align		4
.L_23:
        /*0068*/ 	.byte	0x03, 0x50
        /*006a*/ 	.short	0x0000


	//----- nvinfo : EIATTR_MAXREG_COUNT
	.align		4
        /*006c*/ 	.byte	0x03, 0x1b
        /*006e*/ 	.short	0x00ff


	//----- nvinfo : EIATTR_EXTERNS
	.align		4
        /*0070*/ 	.byte	0x04, 0x0f
        /*0072*/ 	.short	(.L_25 - .L_24)


	//   ....[0]....
	.align		4
.L_24:
        /*0074*/ 	.word	index@(malloc)


	//   ....[1]....
	.align		4
        /*0078*/ 	.word	index@(free)


	//----- nvinfo : EIATTR_MERCURY_ISA_VERSION
	.align		4
.L_25:
        /*007c*/ 	.byte	0x03, 0x5f
        /*007e*/ 	.short	0x0101


	//----- nvinfo : EIATTR_VRC_CTA_INIT_COUNT
	.align		4
        /*0080*/ 	.byte	0x02, 0x4a
	.zero		1
	.zero		1


	//----- nvinfo : EIATTR_SYSCALL_OFFSETS
	.align		4
        /*0084*/ 	.byte	0x04, 0x46
        /*0086*/ 	.short	(.L_27 - .L_26)


	//   ....[0]....
.L_26:
        /*0088*/ 	.word	0x00000100


	//   ....[1]....
        /*008c*/ 	.word	0x000011a0


	//----- nvinfo : EIATTR_EXIT_INSTR_OFFSETS
	.align		4
.L_27:
        /*0090*/ 	.byte	0x04, 0x1c
        /*0092*/ 	.short	(.L_29 - .L_28)


	//   ....[0]....
.L_28:
        /*0094*/ 	.word	0x000011b0


	//----- nvinfo : EIATTR_CRS_STACK_SIZE
	.align		4
.L_29:
        /*0098*/ 	.byte	0x04, 0x1e
        /*009a*/ 	.short	(.L_31 - .L_30)
.L_30:
        /*009c*/ 	.word	0x00000000


	//----- nvinfo : EIATTR_CBANK_PARAM_SIZE
	.align		4
.L_31:
        /*00a0*/ 	.byte	0x03, 0x19
        /*00a2*/ 	.short	0x0029


	//----- nvinfo : EIATTR_PARAM_CBANK
	.align		4
        /*00a4*/ 	.byte	0x04, 0x0a
        /*00a6*/ 	.short	(.L_33 - .L_32)
	.align		4
.L_32:
        /*00a8*/ 	.word	index@(.nv.constant0._Z14loop_unrollingPbPjyyyh)
        /*00ac*/ 	.short	0x0380
        /*00ae*/ 	.short	0x0029


	//----- nvinfo : EIATTR_SW_WAR
	.align		4
.L_33:
        /*00b0*/ 	.byte	0x04, 0x36
        /*00b2*/ 	.short	(.L_35 - .L_34)
.L_34:
        /*00b4*/ 	.word	0x00000008
.L_35:


//--------------------- .nv.callgraph             --------------------------
	.section	.nv.callgraph,"",@"SHT_CUDA_CALLGRAPH"
	.align	4
	.sectionentsize	8
	.align		4
        /*0000*/ 	.word	0x00000000
	.align		4
        /*0004*/ 	.word	0xffffffff
	.align		4
        /*0008*/ 	.word	index@(_Z14loop_unrollingPbPjyyyh)
	.align		4
        /*000c*/ 	.word	index@(free)
	.align		4
        /*0010*/ 	.word	index@(_Z14loop_unrollingPbPjyyyh)
	.align		4
        /*0014*/ 	.word	index@(malloc)
	.align		4
        /*0018*/ 	.word	0x00000000
	.align		4
        /*001c*/ 	.word	0xfffffffe
	.align		4
        /*0020*/ 	.word	0x00000000
	.align		4
        /*0024*/ 	.word	0xfffffffd
	.align		4
        /*0028*/ 	.word	0x00000000
	.align		4
        /*002c*/ 	.word	0xfffffffc


//--------------------- .nv.constant4             --------------------------
	.section	.nv.constant4,"a",@progbits
	.align	8
	.align		8
.nv.constant4:
        /*0000*/ 	.dword	malloc
	.align		8
        /*0008*/ 	.dword	free


//--------------------- .text._Z14loop_unrollingPbPjyyyh --------------------------
	.section	.text._Z14loop_unrollingPbPjyyyh,"ax",@progbits
	.align	128
        .global         _Z14loop_unrollingPbPjyyyh
        .type           _Z14loop_unrollingPbPjyyyh,@function
        .size           _Z14loop_unrollingPbPjyyyh,(.L_x_33 - _Z14loop_unrollingPbPjyyyh)
        .other          _Z14loop_unrollingPbPjyyyh,@"STO_CUDA_ENTRY STV_DEFAULT"
_Z14loop_unrollingPbPjyyyh:
.text._Z14loop_unrollingPbPjyyyh:
[----:B------:R-:W0:Y:S01]  /*0000*/  LDC R1, c[0x0][0x37c] ;  /* 0x0000df00ff017b82 */ /* 0x000e220000000800 */
[----:B------:R-:W1:Y:S01]  /*0010*/  S2R R2, SR_TID.X ;  /* 0x0000000000027919 */ /* 0x000e620000002100 */
[----:B------:R-:W2:Y:S06]  /*0020*/  LDCU.64 UR4, c[0x0][0x398] ;  /* 0x00007300ff0477ac */ /* 0x000eac0008000a00 */
[----:B------:R-:W1:Y:S01]  /*0030*/  S2UR UR6, SR_CTAID.X ;  /* 0x00000000000679c3 */ /* 0x000e620000002500 */
[----:B------:R-:W-:Y:S01]  /*0040*/  MOV R0, 0x0 ;  /* 0x0000000000007802 */ /* 0x000fe20000000f00 */
[----:B------:R-:W3:Y:S01]  /*0050*/  LDCU.64 UR36, c[0x0][0x398] ;  /* 0x00007300ff2477ac */ /* 0x000ee20008000a00 */
[----:B------:R-:W4:Y:S05]  /*0060*/  LDCU.64 UR38, c[0x0][0x398] ;  /* 0x00007300ff2677ac */ /* 0x000f2a0008000a00 */
[----:B------:R-:W1:Y:S01]  /*0070*/  LDC R3, c[0x0][0x360] ;  /* 0x0000d800ff037b82 */ /* 0x000e620000000800 */
[----:B------:R-:W0:Y:S07]  /*0080*/  LDCU.64 UR40, c[0x0][0x388] ;  /* 0x00007100ff2877ac */ /* 0x000e2e0008000a00 */
[----:B------:R0:W0:Y:S01]  /*0090*/  LDC.64 R6, c[0x4][R0] ;  /* 0x0100000000067b82 */ /* 0x0000220000000a00 */
[----:B--2---:R-:W-:-:S02]  /*00a0*/  USHF.L.U32 UR7, UR4, 0x2, URZ ;  /* 0x0000000204077899 */ /* 0x004fc400080006ff */
[----:B------:R-:W-:-:S04]  /*00b0*/  USHF.L.U64.HI UR4, UR4, 0x2, UR5 ;  /* 0x0000000204047899 */ /* 0x000fc80008010205 */
[----:B------:R-:W-:Y:S02]  /*00c0*/  IMAD.U32 R4, RZ, RZ, UR7 ;  /* 0x00000007ff047e24 */ /* 0x000fe4000f8e00ff */
[----:B------:R-:W-:Y:S02]  /*00d0*/  IMAD.U32 R5, RZ, RZ, UR4 ;  /* 0x00000004ff057e24 */ /* 0x000fe4000f8e00ff */
[----:B-1-34-:R-:W-:-:S07]  /*00e0*/  IMAD R2, R3, UR6, R2 ;  /* 0x0000000603027c24 */ /* 0x01afce000f8e0202 */
[----:B------:R-:W-:-:S07]  /*00f0*/  LEPC R20, `(.L_x_0) ;  /* 0x000000001014794e */ /* 0x000fce0000000000 */
[----:B0-----:R-:W-:Y:S05]  /*0100*/  CALL.ABS.NOINC R6 ;  /* 0x0000000006007343 */ /* 0x001fea0003c00000 */
.L_x_0:
[----:B------:R-:W0:Y:S01]  /*0110*/  LDCU.128 UR4, c[0x0][0x390] ;  /* 0x00007200ff0477ac */ /* 0x000e220008000c00 */
[----:B------:R-:W-:Y:S01]  /*0120*/  BSSY.RECONVERGENT B0, `(.L_x_1) ;  /* 0x0000104000007945 */ /* 0x000fe20003800200 */
[----:B0-----:R-:W-:Y:S02]  /*0130*/  ISETP.NE.U32.AND P0, PT, RZ, UR6, PT ;  /* 0x00000006ff007c0c */ /* 0x001fe4000bf05070 */
[----:B------:R-:W-:Y:S02]  /*0140*/  ISETP.GE.U32.AND P1, PT, R2, UR4, PT ;  /* 0x0000000402007c0c */ /* 0x000fe4000bf26070 */
[----:B------:R-:W-:-:S04]  /*0150*/  ISETP.NE.AND.EX P0, PT, RZ, UR7, PT, P0 ;  /* 0x00000007ff007c0c */ /* 0x000fc8000bf05300 */
[----:B------:R-:W-:-:S13]  /*0160*/  ISETP.GE.U32.OR.EX P0, PT, RZ, UR5, !P0, P1 ;  /* 0x00000005ff007c0c */ /* 0x000fda000c706510 */
[----:B------:R-:W-:Y:S05]  /*0170*/  @P0 BRA `(.L_x_2) ;  /* 0x0000000c00f80947 */ /* 0x000fea0003800000 */
[----:B------:R-:W0:Y:S01]  /*0180*/  LDCU.U8 UR4, c[0x0][0x3a8] ;  /* 0x00007500ff0477ac */ /* 0x000e220008000000 */
[----:B------:R-:W1:Y:S01]  /*0190*/  LDC.64 R16, c[0x0][0x358] ;  /* 0x0000d600ff107b82 */ /* 0x000e620000000a00 */
[----:B------:R-:W-:Y:S02]  /*01a0*/  IMAD.MOV.U32 R7, RZ, RZ, RZ ;  /* 0x000000ffff077224 */ /* 0x000fe400078e00ff */
[----:B------:R-:W-:Y:S01]  /*01b0*/  IMAD.MOV.U32 R3, RZ, RZ, RZ ;  /* 0x000000ffff037224 */ /* 0x000fe200078e00ff */
[----:B0-----:R-:W-:-:S09]  /*01c0*/  UISETP.NE.AND UP0, UPT, UR4, URZ, UPT ;  /* 0x000000ff0400728c */ /* 0x001fd2000bf05270 */
[----:B------:R-:W-:Y:S05]  /*01d0*/  BRA.U !UP0, `(.L_x_3) ;  /* 0x0000000508d87547 */ /* 0x000fea000b800000 */
[----:B------:R-:W-:Y:S02]  /*01e0*/  HFMA2 R14, -RZ, RZ, 0, 0 ;  /* 0x00000000ff0e7431 */ /* 0x000fe400000001ff */
[----:B------:R-:W-:Y:S02]  /*01f0*/  IMAD.MOV.U32 R18, RZ, RZ, R2 ;  /* 0x000000ffff127224 */ /* 0x000fe400078e0002 */
[----:B------:R-:W-:-:S07]  /*0200*/  IMAD.MOV.U32 R19, RZ, RZ, RZ ;  /* 0x000000ffff137224 */ /* 0x000fce00078e00ff */
.L_x_16:
[----:B0-----:R-:W0:Y:S01]  /*0210*/  LDC.64 R10, c[0x0][0x388] ;  /* 0x0000e200ff0a7b82 */ /* 0x001e220000000a00 */
[----:B------:R-:W-:Y:S01]  /*0220*/  BSSY.RECONVERGENT B1, `(.L_x_4) ;  /* 0x0000049000017945 */ /* 0x000fe20003800200 */
[----:B------:R-:W-:Y:S01]  /*0230*/  IMAD.MOV.U32 R15, RZ, RZ, RZ ;  /* 0x000000ffff0f7224 */ /* 0x000fe200078e00ff */
[----:B------:R-:W-:Y:S01]  /*0240*/  MOV R21, R19 ;  /* 0x0000001300157202 */ /* 0x000fe20000000f00 */
[----:B------:R-:W-:-:S07]  /*0250*/  IMAD.MOV.U32 R20, RZ, RZ, R18 ;  /* 0x000000ffff147224 */ /* 0x000fce00078e0012 */
.L_x_11:
[----:B-1----:R-:W-:Y:S01]  /*0260*/  R2UR UR4, R16 ;  /* 0x00000000100472ca */ /* 0x002fe200000e0000 */
[----:B0-----:R-:W-:Y:S01]  /*0270*/  IMAD.WIDE.U32 R12, R15, 0x4, R10 ;  /* 0x000000040f0c7825 */ /* 0x001fe200078e000a */
[----:B------:R-:W-:Y:S02]  /*0280*/  R2UR UR5, R17 ;  /* 0x00000000110572ca */ /* 0x000fe400000e0000 */
[----:B------:R-:W-:Y:S01]  /*0290*/  ISETP.NE.AND.EX P0, PT, R21, RZ, PT, !PT ;  /* 0x000000ff1500720c */ /* 0x000fe20003f053f0 */
[----:B------:R-:W-:Y:S10]  /*02a0*/  BSSY.RECONVERGENT B2, `(.L_x_5) ;  /* 0x000001a000027945 */ /* 0x000ff40003800200 */
[----:B------:R0:W5:Y:S02]  /*02b0*/  LDG.E R25, desc[UR4][R12.64] ;  /* 0x000000040c197981 */ /* 0x000164000c1e1900 */
[----:B------:R-:W-:Y:S05]  /*02c0*/  @P0 BRA `(.L_x_6) ;  /* 0x0000000000480947 */ /* 0x000fea0003800000 */
[----:B-----5:R-:W1:Y:S01]  /*02d0*/  I2F.U32.RP R0, R25 ;  /* 0x0000001900007306 */ /* 0x020e620000209000 */
[----:B------:R-:W-:Y:S01]  /*02e0*/  IMAD.MOV R23, RZ, RZ, -R25 ;  /* 0x000000ffff177224 */ /* 0x000fe200078e0a19 */
[----:B------:R-:W-:-:S06]  /*02f0*/  ISETP.NE.U32.AND P1, PT, R25, RZ, PT ;  /* 0x000000ff1900720c */ /* 0x000fcc0003f25070 */
[----:B-1----:R-:W1:Y:S02]  /*0300*/  MUFU.RCP R0, R0 ;  /* 0x0000000000007308 */ /* 0x002e640000001000 */
[----:B-1----:R-:W-:-:S06]  /*0310*/  VIADD R8, R0, 0xffffffe ;  /* 0x0ffffffe00087836 */ /* 0x002fcc0000000000 */
[----:B------:R1:W2:Y:S02]  /*0320*/  F2I.FTZ.U32.TRUNC.NTZ R9, R8 ;  /* 0x0000000800097305 */ /* 0x0002a4000021f000 */
[----:B-1----:R-:W-:Y:S02]  /*0330*/  IMAD.MOV.U32 R8, RZ, RZ, RZ ;  /* 0x000000ffff087224 */ /* 0x002fe400078e00ff */
[----:B--2---:R-:W-:-:S04]  /*0340*/  IMAD R23, R23, R9, RZ ;  /* 0x0000000917177224 */ /* 0x004fc800078e02ff */
[----:B------:R-:W-:-:S06]  /*0350*/  IMAD.HI.U32 R9, R9, R23, R8 ;  /* 0x0000001709097227 */ /* 0x000fcc00078e0008 */
[----:B------:R-:W-:-:S04]  /*0360*/  IMAD.HI.U32 R9, R9, R20, RZ ;  /* 0x0000001409097227 */ /* 0x000fc800078e00ff */
[----:B------:R-:W-:-:S04]  /*0370*/  IMAD.MOV R9, RZ, RZ, -R9 ;  /* 0x000000ffff097224 */ /* 0x000fc800078e0a09 */
[----:B------:R-:W-:-:S05]  /*0380*/  IMAD R6, R25, R9, R20 ;  /* 0x0000000919067224 */ /* 0x000fca00078e0214 */
[----:B------:R-:W-:-:S13]  /*0390*/  ISETP.GE.U32.AND P0, PT, R6, R25, PT ;  /* 0x000000190600720c */ /* 0x000fda0003f06070 */
[----:B------:R-:W-:-:S04]  /*03a0*/  @P0 IADD3 R6, PT, PT, -R25, R6, RZ ;  /* 0x0000000619060210 */ /* 0x000fc80007ffe1ff */
[----:B------:R-:W-:-:S13]  /*03b0*/  ISETP.GE.U32.AND P0, PT, R6, R25, PT ;  /* 0x000000190600720c */ /* 0x000fda0003f06070 */
[----:B------:R-:W-:Y:S01]  /*03c0*/  @P0 IMAD.IADD R6, R6, 0x1, -R25 ;  /* 0x0000000106060824 */ /* 0x000fe200078e0a19 */
[----:B------:R-:W-:Y:S01]  /*03d0*/  @!P1 LOP3.LUT R6, RZ, R25, RZ, 0x33, !PT ;  /* 0x00000019ff069212 */ /* 0x000fe200078e33ff */
[----:B------:R-:W-:Y:S06]  /*03e0*/  BRA `(.L_x_7) ;  /* 0x0000000000147947 */ /* 0x000fec0003800000 */
.L_x_6:
[----:B-----5:R-:W-:Y:S01]  /*03f0*/  IMAD.MOV.U32 R6, RZ, RZ, R25 ;  /* 0x000000ffff067224 */ /* 0x020fe200078e0019 */
[----:B------:R-:W-:Y:S01]  /*0400*/  MOV R0, 0x440 ;  /* 0x0000044000007802 */ /* 0x000fe20000000f00 */
[----:B------:R-:W-:Y:S02]  /*0410*/  IMAD.MOV.U32 R8, RZ, RZ, R20 ;  /* 0x000000ffff087224 */ /* 0x000fe400078e0014 */
[----:B------:R-:W-:-:S07]  /*0420*/  IMAD.MOV.U32 R9, RZ, RZ, R21 ;  /* 0x000000ffff097224 */ /* 0x000fce00078e0015 */
[----:B0-----:R-:W-:Y:S05]  /*0430*/  CALL.REL.NOINC `($__internal_1_$__cuda_sm20_rem_u64) ;  /* 0x0000001000747944 */ /* 0x001fea0003c00000 */
.L_x_7:
[----:B------:R-:W-:Y:S05]  /*0440*/  BSYNC.RECONVERGENT B2 ;  /* 0x0000000000027941 */ /* 0x000fea0003800200 */
.L_x_5:
[C---:B------:R-:W-:Y:S01]  /*0450*/  R2UR UR4, R16.reuse ;  /* 0x00000000100472ca */ /* 0x040fe200000e0000 */
[----:B------:R-:W-:Y:S01]  /*0460*/  IMAD.WIDE.U32 R8, R15, 0x4, R4 ;  /* 0x000000040f087825 */ /* 0x000fe200078e0004 */
[C---:B------:R-:W-:Y:S02]  /*0470*/  R2UR UR5, R17.reuse ;  /* 0x00000000110572ca */ /* 0x040fe400000e0000 */
[----:B------:R-:W-:Y:S02]  /*0480*/  R2UR UR6, R16 ;  /* 0x00000000100672ca */ /* 0x000fe400000e0000 */
[----:B------:R-:W-:Y:S02]  /*0490*/  R2UR UR7, R17 ;  /* 0x00000000110772ca */ /* 0x000fe400000e0000 */
[----:B------:R-:W-:Y:S01]  /*04a0*/  ISETP.NE.AND.EX P0, PT, R21, RZ, PT, !PT ;  /* 0x000000ff1500720c */ /* 0x000fe20003f053f0 */
[----:B------:R-:W-:Y:S06]  /*04b0*/  BSSY.RECONVERGENT B2, `(.L_x_8) ;  /* 0x000001b000027945 */ /* 0x000fec0003800200 */
[----:B------:R1:W-:Y:S04]  /*04c0*/  ST.E desc[UR4][R8.64], R6 ;  /* 0x0000000608007985 */ /* 0x0003e8000c101904 */
[----:B------:R1:W5:Y:S02]  /*04d0*/  LDG.E R24, desc[UR6][R12.64] ;  /* 0x000000060c187981 */ /* 0x000364000c1e1900 */
[----:B------:R-:W-:Y:S05]  /*04e0*/  @P0 BRA `(.L_x_9) ;  /* 0x0000000000540947 */ /* 0x000fea0003800000 */
[----:B-----5:R-:W2:Y:S01]  /*04f0*/  I2F.U32.RP R0, R24 ;  /* 0x0000001800007306 */ /* 0x020ea20000209000 */
[----:B01----:R-:W-:Y:S01]  /*0500*/  IMAD.MOV R13, RZ, RZ, -R24 ;  /* 0x000000ffff0d7224 */ /* 0x003fe200078e0a18 */
[----:B------:R-:W-:Y:S01]  /*0510*/  ISETP.NE.U32.AND P2, PT, R24, RZ, PT ;  /* 0x000000ff1800720c */ /* 0x000fe20003f45070 */
[----:B------:R-:W-:-:S05]  /*0520*/  IMAD.MOV.U32 R21, RZ, RZ, RZ ;  /* 0x000000ffff157224 */ /* 0x000fca00078e00ff */
[----:B--2---:R-:W0:Y:S02]  /*0530*/  MUFU.RCP R0, R0 ;  /* 0x0000000000007308 */ /* 0x004e240000001000 */
[----:B0-----:R-:W-:-:S06]  /*0540*/  IADD3 R8, PT, PT, R0, 0xffffffe, RZ ;  /* 0x0ffffffe00087810 */ /* 0x001fcc0007ffe0ff */
[----:B------:R0:W1:Y:S02]  /*0550*/  F2I.FTZ.U32.TRUNC.NTZ R9, R8 ;  /* 0x0000000800097305 */ /* 0x000064000021f000 */
[----:B0-----:R-:W-:Y:S02]  /*0560*/  IMAD.MOV.U32 R8, RZ, RZ, RZ ;  /* 0x000000ffff087224 */ /* 0x001fe400078e00ff */
[----:B-1----:R-:W-:-:S04]  /*0570*/  IMAD R13, R13, R9, RZ ;  /* 0x000000090d0d7224 */ /* 0x002fc800078e02ff */
[----:B------:R-:W-:-:S06]  /*0580*/  IMAD.HI.U32 R9, R9, R13, R8 ;  /* 0x0000000d09097227 */ /* 0x000fcc00078e0008 */
[----:B------:R-:W-:-:S04]  /*0590*/  IMAD.HI.U32 R9, R9, R20, RZ ;  /* 0x0000001409097227 */ /* 0x000fc800078e00ff */
[----:B------:R-:W-:-:S04]  /*05a0*/  IMAD.MOV R13, RZ, RZ, -R9 ;  /* 0x000000ffff0d7224 */ /* 0x000fc800078e0a09 */
[----:B------:R-:W-:-:S05]  /*05b0*/  IMAD R6, R24, R13, R20 ;  /* 0x0000000d18067224 */ /* 0x000fca00078e0214 */
[----:B------:R-:W-:-:S13]  /*05c0*/  ISETP.GE.U32.AND P0, PT, R6, R24, PT ;  /* 0x000000180600720c */ /* 0x000fda0003f06070 */
[----:B------:R-:W-:Y:S01]  /*05d0*/  @P0 IMAD.IADD R6, R6, 0x1, -R24 ;  /* 0x0000000106060824 */ /* 0x000fe200078e0a18 */
[----:B------:R-:W-:-:S04]  /*05e0*/  @P0 IADD3 R9, PT, PT, R9, 0x1, RZ ;  /* 0x0000000109090810 */ /* 0x000fc80007ffe0ff */
[----:B------:R-:W-:-:S13]  /*05f0*/  ISETP.GE.U32.AND P1, PT, R6, R24, PT ;  /* 0x000000180600720c */ /* 0x000fda0003f26070 */
[----:B------:R-:W-:Y:S01]  /*0600*/  @P1 VIADD R9, R9, 0x1 ;  /* 0x0000000109091836 */ /* 0x000fe20000000000 */
[----:B------:R-:W-:-:S05]  /*0610*/  @!P2 LOP3.LUT R9, RZ, R24, RZ, 0x33, !PT ;  /* 0x00000018ff09a212 */ /* 0x000fca00078e33ff */
[----:B------:R-:W-:Y:S01]  /*0620*/  IMAD.MOV.U32 R20, RZ, RZ, R9 ;  /* 0x000000ffff147224 */ /* 0x000fe200078e0009 */
[----:B------:R-:W-:Y:S06]  /*0630*/  BRA `(.L_x_10) ;  /* 0x0000000000087947 */ /* 0x000fec0003800000 */
.L_x_9:
[----:B------:R-:W-:-:S07]  /*0640*/  MOV R0, 0x660 ;  /* 0x0000066000007802 */ /* 0x000fce0000000f00 */
[----:B01---5:R-:W-:Y:S05]  /*0650*/  CALL.REL.NOINC `($__internal_0_$__cuda_sm20_div_u64) ;  /* 0x0000000800d87944 */ /* 0x023fea0003c00000 */
.L_x_10:
[----:B------:R-:W-:Y:S05]  /*0660*/  BSYNC.RECONVERGENT B2 ;  /* 0x0000000000027941 */ /* 0x000fea0003800200 */
.L_x_8:
[----:B------:R-:W-:-:S05]  /*0670*/  VIADD R15, R15, 0x1 ;  /* 0x000000010f0f7836 */ /* 0x000fca0000000000 */
[----:B------:R-:W-:-:S04]  /*0680*/  ISETP.GE.U32.AND P0, PT, R15, UR36, PT ;  /* 0x000000240f007c0c */ /* 0x000fc8000bf06070 */
[----:B------:R-:W-:-:S13]  /*0690*/  ISETP.GE.U32.AND.EX P0, PT, RZ, UR37, PT, P0 ;  /* 0x00000025ff007c0c */ /* 0x000fda000bf06100 */
[----:B------:R-:W-:Y:S05]  /*06a0*/  @!P0 BRA `(.L_x_11) ;  /* 0xfffffff800ec8947 */ /* 0x000fea000383ffff */
[----:B------:R-:W-:Y:S05]  /*06b0*/  BSYNC.RECONVERGENT B1 ;  /* 0x0000000000017941 */ /* 0x000fea0003800200 */
.L_x_4:
[----:B------:R-:W0:Y:S01]  /*06c0*/  LDCU.64 UR4, c[0x0][0x380] ;  /* 0x00007000ff0477ac */ /* 0x000e220008000a00 */
[----:B------:R-:W-:Y:S01]  /*06d0*/  BSSY.RECONVERGENT B1, `(.L_x_12) ;  /* 0x000001b000017945 */ /* 0x000fe20003800200 */
[----:B------:R-:W-:Y:S01]  /*06e0*/  MOV R0, RZ ;  /* 0x000000ff00007202 */ /* 0x000fe20000000f00 */
[----:B------:R-:W-:Y:S02]  /*06f0*/  IMAD.MOV.U32 R9, RZ, RZ, RZ ;  /* 0x000000ffff097224 */ /* 0x000fe400078e00ff */
[----:B------:R-:W-:Y:S01]  /*0700*/  IMAD.MOV.U32 R6, RZ, RZ, RZ ;  /* 0x000000ffff067224 */ /* 0x000fe200078e00ff */
[----:B0-----:R-:W-:-:S04]  /*0710*/  IADD3 R10, P0, PT, R18, UR4, RZ ;  /* 0x00000004120a7c10 */ /* 0x001fc8000ff1e0ff */
[----:B------:R-:W-:-:S09]  /*0720*/  IADD3.X R11, PT, PT, R19, UR5, RZ, P0, !PT ;  /* 0x00000005130b7c10 */ /* 0x000fd200087fe4ff */
.L_x_14:
[----:B------:R-:W-:Y:S02]  /*0730*/  R2UR UR4, R16 ;  /* 0x00000000100472ca */ /* 0x000fe400000e0000 */
[----:B------:R-:W-:Y:S02]  /*0740*/  R2UR UR5, R17 ;  /* 0x00000000110572ca */ /* 0x000fe400000e0000 */
[----:B------:R-:W-:-:S04]  /*0750*/  LEA R8, P0, R9, R4, 0x2 ;  /* 0x0000000409087211 */ /* 0x000fc800078010ff */
[----:B------:R-:W-:-:S07]  /*0760*/  LEA.HI.X R9, R9, R5, R6, 0x2, P0 ;  /* 0x0000000509097211 */ /* 0x000fce00000f1406 */
[----:B------:R-:W2:Y:S02]  /*0770*/  LD.E R8, desc[UR4][R8.64] ;  /* 0x0000000408087980 */ /* 0x000ea4000c101900 */
[----:B--2---:R-:W-:-:S13]  /*0780*/  ISETP.NE.AND P0, PT, R8, 0x1, PT ;  /* 0x000000010800780c */ /* 0x004fda0003f05270 */
[----:B------:R-:W-:Y:S05]  /*0790*/  @!P0 BRA `(.L_x_13) ;  /* 0x0000000000288947 */ /* 0x000fea0003800000 */
[----:B------:R-:W0:Y:S01]  /*07a0*/  LDCU.64 UR4, c[0x0][0x398] ;  /* 0x00007300ff0477ac */ /* 0x000e220008000a00 */
[----:B------:R-:W-:Y:S01]  /*07b0*/  VIADD R9, R0, 0x1 ;  /* 0x0000000100097836 */ /* 0x000fe20000000000 */
[----:B------:R-:W-:Y:S02]  /*07c0*/  R2UR UR6, R16 ;  /* 0x00000000100672ca */ /* 0x000fe400000e0000 */
[----:B------:R-:W-:Y:S02]  /*07d0*/  R2UR UR7, R17 ;  /* 0x00000000110772ca */ /* 0x000fe400000e0000 */
[----:B------:R-:W-:-:S11]  /*07e0*/  MOV R0, R9 ;  /* 0x0000000900007202 */ /* 0x000fd60000000f00 */
[----:B------:R1:W-:Y:S01]  /*07f0*/  STG.E.U8 desc[UR6][R10.64], RZ ;  /* 0x000000ff0a007986 */ /* 0x0003e2000c101106 */
[----:B0-----:R-:W-:-:S04]  /*0800*/  ISETP.GE.U32.AND P0, PT, R9, UR4, PT ;  /* 0x0000000409007c0c */ /* 0x001fc8000bf06070 */
[----:B------:R-:W-:-:S13]  /*0810*/  ISETP.GE.U32.AND.EX P0, PT, RZ, UR5, PT, P0 ;  /* 0x00000005ff007c0c */ /* 0x000fda000bf06100 */
[----:B-1----:R-:W-:Y:S05]  /*0820*/  @!P0 BRA `(.L_x_14) ;  /* 0xfffffffc00c08947 */ /* 0x002fea000383ffff */
[----:B------:R-:W-:Y:S05]  /*0830*/  BRA `(.L_x_15) ;  /* 0x0000000000107947 */ /* 0x000fea0003800000 */
.L_x_13:
[----:B------:R-:W-:Y:S01]  /*0840*/  R2UR UR4, R16 ;  /* 0x00000000100472ca */ /* 0x000fe200000e0000 */
[----:B------:R-:W-:Y:S01]  /*0850*/  IMAD.MOV.U32 R0, RZ, RZ, 0x1 ;  /* 0x00000001ff007424 */ /* 0x000fe200078e00ff */
[----:B------:R-:W-:-:S13]  /*0860*/  R2UR UR5, R17 ;  /* 0x00000000110572ca */ /* 0x000fda00000e0000 */
[----:B------:R0:W-:Y:S02]  /*0870*/  STG.E.U8 desc[UR4][R10.64], R0 ;  /* 0x000000000a007986 */ /* 0x0001e4000c101104 */
.L_x_15:
[----:B------:R-:W-:Y:S05]  /*0880*/  BSYNC.RECONVERGENT B1 ;  /* 0x0000000000017941 */ /* 0x000fea0003800200 */
.L_x_12:
[----:B------:R-:W1:Y:S01]  /*0890*/  LDCU.64 UR4, c[0x0][0x3a0] ;  /* 0x00007400ff0477ac */ /* 0x000e620008000a00 */
[----:B------:R-:W-:Y:S02]  /*08a0*/  HFMA2 R9, -RZ, RZ, 0, 0 ;  /* 0x00000000ff097431 */ /* 0x000fe400000001ff */
[----:B------:R-:W-:Y:S01]  /*08b0*/  VIADD R14, R14, 0x1 ;  /* 0x000000010e0e7836 */ /* 0x000fe20000000000 */
[----:B------:R-:W2:Y:S01]  /*08c0*/  LDCU.64 UR6, c[0x0][0x390] ;  /* 0x00007200ff0677ac */ /* 0x000ea20008000a00 */
[----:B------:R-:W-:-:S04]  /*08d0*/  IMAD.MOV.U32 R8, RZ, RZ, R2 ;  /* 0x000000ffff087224 */ /* 0x000fc800078e0002 */
[----:B-1----:R-:W-:-:S04]  /*08e0*/  IMAD.WIDE.U32 R18, R14, UR4, R8 ;  /* 0x000000040e127c25 */ /* 0x002fc8000f8e0008 */
[----:B------:R-:W-:Y:S01]  /*08f0*/  IMAD R19, R14, UR5, R19 ;  /* 0x000000050e137c24 */ /* 0x000fe2000f8e0213 */
[----:B--2---:R-:W-:-:S04]  /*0900*/  ISETP.GE.U32.AND P0, PT, R18, UR6, PT ;  /* 0x0000000612007c0c */ /* 0x004fc8000bf06070 */
[----:B------:R-:W-:-:S13]  /*0910*/  ISETP.GE.U32.AND.EX P0, PT, R19, UR7, PT, P0 ;  /* 0x0000000713007c0c */ /* 0x000fda000bf06100 */
[----:B------:R-:W-:Y:S05]  /*0920*/  @!P0 BRA `(.L_x_16) ;  /* 0xfffffff800388947 */ /* 0x000fea000383ffff */
[----:B------:R-:W-:Y:S05]  /*0930*/  BRA `(.L_x_2) ;  /* 0x0000000800087947 */ /* 0x000fea0003800000 */
.L_x_3:
[----:B------:R-:W-:Y:S02]  /*0940*/  IMAD.MOV.U32 R10, RZ, RZ, RZ ;  /* 0x000000ffff0a7224 */ /* 0x000fe400078e00ff */
[----:B------:R-:W-:Y:S02]  /*0950*/  IMAD.MOV.U32 R12, RZ, RZ, R2 ;  /* 0x000000ffff0c7224 */ /* 0x000fe400078e0002 */
[----:B------:R-:W-:-:S07]  /*0960*/  IMAD.MOV.U32 R13, RZ, RZ, RZ ;  /* 0x000000ffff0d7224 */ /* 0x000fce00078e00ff */
.L_x_29:
[----:B------:R-:W-:Y:S01]  /*0970*/  BSSY.RECONVERGENT B1, `(.L_x_17) ;  /* 0x0000057000017945 */ /* 0x000fe20003800200 */
[----:B------:R-:W-:Y:S01]  /*0980*/  MOV R11, RZ ;  /* 0x000000ff000b7202 */ /* 0x000fe20000000f00 */
[----:B------:R-:W-:Y:S02]  /*0990*/  IMAD.MOV.U32 R14, RZ, RZ, RZ ;  /* 0x000000ffff0e7224 */ /* 0x000fe400078e00ff */
[----:B------:R-:W-:Y:S02]  /*09a0*/  IMAD.MOV.U32 R18, RZ, RZ, R12 ;  /* 0x000000ffff127224 */ /* 0x000fe400078e000c */
[----:B0-----:R-:W-:-:S07]  /*09b0*/  IMAD.MOV.U32 R19, RZ, RZ, R13 ;  /* 0x000000ffff137224 */ /* 0x001fce00078e000d */
.L_x_24:
[----:B------:R-:W-:Y:S02]  /*09c0*/  LOP3.LUT R15, RZ, R11, RZ, 0x33, !PT ;  /* 0x0000000bff0f7212 */ /* 0x000fe400078e33ff */
[----:B------:R-:W-:Y:S02]  /*09d0*/  LOP3.LUT R0, RZ, R14, RZ, 0x33, !PT ;  /* 0x0000000eff007212 */ /* 0x000fe400078e33ff */
[----:B------:R-:W-:Y:S02]  /*09e0*/  IADD3 R15, P0, PT, R15, UR38, RZ ;  /* 0x000000260f0f7c10 */ /* 0x000fe4000ff1e0ff */
[----:B-1----:R-:W-:Y:S02]  /*09f0*/  R2UR UR4, R16 ;  /* 0x00000000100472ca */ /* 0x002fe400000e0000 */
[----:B------:R-:W-:Y:S02]  /*0a00*/  IADD3.X R0, PT, PT, R0, UR39, RZ, P0, !PT ;  /* 0x0000002700007c10 */ /* 0x000fe400087fe4ff */
[----:B0-----:R-:W-:-:S02]  /*0a10*/  SHF.L.U32 R20, R15, 0x2, RZ ;  /* 0x000000020f147819 */ /* 0x001fc400000006ff */
[----:B------:R-:W-:Y:S02]  /*0a20*/  SHF.L.U64.HI R0, R15, 0x2, R0 ;  /* 0x000000020f007819 */ /* 0x000fe40000010200 */
[----:B------:R-:W-:Y:S02]  /*0a30*/  LOP3.LUT R20, R20, 0xfffffffc, RZ, 0xc0, !PT ;  /* 0xfffffffc14147812 */ /* 0x000fe400078ec0ff */
[----:B------:R-:W-:Y:S02]  /*0a40*/  R2UR UR5, R17 ;  /* 0x00000000110572ca */ /* 0x000fe400000e0000 */
[----:B------:R-:W-:Y:S02]  /*0a50*/  ISETP.NE.U32.AND P2, PT, R19, RZ, PT ;  /* 0x000000ff1300720c */ /* 0x000fe40003f45070 */
[----:B------:R-:W-:Y:S02]  /*0a60*/  LOP3.LUT R0, R0, 0x3, RZ, 0xc0, !PT ;  /* 0x0000000300007812 */ /* 0x000fe400078ec0ff */
[----:B------:R-:W-:-:S04]  /*0a70*/  IADD3 R20, P0, PT, R20, UR40, RZ ;  /* 0x0000002814147c10 */ /* 0x000fc8000ff1e0ff */
[----:B------:R-:W-:Y:S01]  /*0a80*/  IADD3.X R21, PT, PT, R0, UR41, RZ, P0, !PT ;  /* 0x0000002900157c10 */ /* 0x000fe200087fe4ff */
[----:B------:R-:W-:Y:S04]  /*0a90*/  BSSY.RECONVERGENT B2, `(.L_x_18) ;  /* 0x000001a000027945 */ /* 0x000fe80003800200 */
[----:B------:R0:W5:Y:S01]  /*0aa0*/  LDG.E R25, desc[UR4][R20.64] ;  /* 0x0000000414197981 */ /* 0x000162000c1e1900 */
        /* <DEDUP_REMOVED lines=10> */
[----:B------:R-:W-:-:S05]  /*0b50*/  IMAD.HI.U32 R9, R9, R18, RZ ;  /* 0x0000001209097227 */ /* 0x000fca00078e00ff */
[----:B------:R-:W-:-:S05]  /*0b60*/  IADD3 R9, PT, PT, -R9, RZ, RZ ;  /* 0x000000ff09097210 */ /* 0x000fca0007ffe1ff */
[----:B------:R-:W-:-:S05]  /*0b70*/  IMAD R6, R25, R9, R18 ;  /* 0x0000000919067224 */ /* 0x000fca00078e0212 */
[----:B------:R-:W-:-:S13]  /*0b80*/  ISETP.GE.U32.AND P0, PT, R6, R25, PT ;  /* 0x000000190600720c */ /* 0x000fda0003f06070 */
[----:B------:R-:W-:-:S05]  /*0b90*/  @P0 IMAD.IADD R6, R6, 0x1, -R25 ;  /* 0x0000000106060824 */ /* 0x000fca00078e0a19 */
[----:B------:R-:W-:-:S13]  /*0ba0*/  ISETP.GE.U32.AND P0, PT, R6, R25, PT ;  /* 0x000000190600720c */ /* 0x000fda0003f06070 */
[----:B------:R-:W-:Y:S01]  /*0bb0*/  @P0 IMAD.IADD R6, R6, 0x1, -R25 ;  /* 0x0000000106060824 */ /* 0x000fe200078e0a19 */
[----:B------:R-:W-:Y:S01]  /*0bc0*/  @!P1 LOP3.LUT R6, RZ, R25, RZ, 0x33, !PT ;  /* 0x00000019ff069212 */ /* 0x000fe200078e33ff */
[----:B------:R-:W-:Y:S06]  /*0bd0*/  BRA `(.L_x_20) ;  /* 0x0000000000147947 */ /* 0x000fec0003800000 */
.L_x_19:
[----:B-----5:R-:W-:Y:S01]  /*0be0*/  IMAD.MOV.U32 R6, RZ, RZ, R25 ;  /* 0x000000ffff067224 */ /* 0x020fe200078e0019 */
[----:B------:R-:W-:Y:S01]  /*0bf0*/  MOV R8, R18 ;  /* 0x0000001200087202 */ /* 0x000fe20000000f00 */
[----:B------:R-:W-:Y:S01]  /*0c00*/  IMAD.MOV.U32 R9, RZ, RZ, R19 ;  /* 0x000000ffff097224 */ /* 0x000fe200078e0013 */
[----:B------:R-:W-:-:S07]  /*0c10*/  MOV R0, 0xc30 ;  /* 0x00000c3000007802 */ /* 0x000fce0000000f00 */
[----:B0-----:R-:W-:Y:S05]  /*0c20*/  CALL.REL.NOINC `($__internal_1_$__cuda_sm20_rem_u64) ;  /* 0x0000000800787944 */ /* 0x001fea0003c00000 */
.L_x_20:
[----:B------:R-:W-:Y:S05]  /*0c30*/  BSYNC.RECONVERGENT B2 ;  /* 0x0000000000027941 */ /* 0x000fea0003800200 */
.L_x_18:
[C---:B------:R-:W-:Y:S02]  /*0c40*/  R2UR UR4, R16.reuse ;  /* 0x00000000100472ca */ /* 0x040fe400000e0000 */
[C---:B------:R-:W-:Y:S02]  /*0c50*/  R2UR UR5, R17.reuse ;  /* 0x00000000110572ca */ /* 0x040fe400000e0000 */
[----:B------:R-:W-:Y:S02]  /*0c60*/  R2UR UR6, R16 ;  /* 0x00000000100672ca */ /* 0x000fe400000e0000 */
[----:B------:R-:W-:Y:S02]  /*0c70*/  R2UR UR7, R17 ;  /* 0x00000000110772ca */ /* 0x000fe400000e0000 */
[----:B------:R-:W-:-:S04]  /*0c80*/  LEA R8, P0, R15, R4, 0x2 ;  /* 0x000000040f087211 */ /* 0x000fc800078010ff */
[----:B------:R-:W-:Y:S01]  /*0c90*/  LEA.HI.X R9, R15, R5, RZ, 0x2, P0 ;  /* 0x000000050f097211 */ /* 0x000fe200000f14ff */
[----:B------:R-:W-:Y:S04]  /*0ca0*/  BSSY.RECONVERGENT B2, `(.L_x_21) ;  /* 0x000001f000027945 */ /* 0x000fe80003800200 */
[----:B------:R1:W-:Y:S04]  /*0cb0*/  ST.E desc[UR4][R8.64], R6 ;  /* 0x0000000608007985 */ /* 0x0003e8000c101904 */
[----:B------:R1:W5:Y:S01]  /*0cc0*/  LDG.E R24, desc[UR6][R20.64] ;  /* 0x0000000614187981 */ /* 0x000362000c1e1900 */
[----:B------:R-:W-:Y:S05]  /*0cd0*/  @P2 BRA `(.L_x_22) ;  /* 0x0000000000542947 */ /* 0x000fea0003800000 */
[----:B-----5:R-:W2:Y:S01]  /*0ce0*/  I2F.U32.RP R0, R24 ;  /* 0x0000001800007306 */ /* 0x020ea20000209000 */
[----:B------:R-:W-:Y:S01]  /*0cf0*/  IMAD.MOV R15, RZ, RZ, -R24 ;  /* 0x000000ffff0f7224 */ /* 0x000fe200078e0a18 */
[----:B------:R-:W-:Y:S01]  /*0d00*/  ISETP.NE.U32.AND P2, PT, R24, RZ, PT ;  /* 0x000000ff1800720c */ /* 0x000fe20003f45070 */
[----:B------:R-:W-:-:S05]  /*0d10*/  IMAD.MOV.U32 R19, RZ, RZ, RZ ;  /* 0x000000ffff137224 */ /* 0x000fca00078e00ff */
[----:B--2---:R-:W1:Y:S02]  /*0d20*/  MUFU.RCP R0, R0 ;  /* 0x0000000000007308 */ /* 0x004e640000001000 */
[----:B-1----:R-:W-:-:S06]  /*0d30*/  VIADD R8, R0, 0xffffffe ;  /* 0x0ffffffe00087836 */ /* 0x002fcc0000000000 */
[----:B------:R1:W2:Y:S02]  /*0d40*/  F2I.FTZ.U32.TRUNC.NTZ R9, R8 ;  /* 0x0000000800097305 */ /* 0x0002a4000021f000 */
[----:B-1----:R-:W-:Y:S02]  /*0d50*/  HFMA2 R8, -RZ, RZ, 0, 0 ;  /* 0x00000000ff087431 */ /* 0x002fe400000001ff */
[----:B--2---:R-:W-:-:S04]  /*0d60*/  IMAD R15, R15, R9, RZ ;  /* 0x000000090f0f7224 */ /* 0x004fc800078e02ff */
[----:B------:R-:W-:-:S06]  /*0d70*/  IMAD.HI.U32 R9, R9, R15, R8 ;  /* 0x0000000f09097227 */ /* 0x000fcc00078e0008 */
[----:B------:R-:W-:-:S04]  /*0d80*/  IMAD.HI.U32 R9, R9, R18, RZ ;  /* 0x0000001209097227 */ /* 0x000fc800078e00ff */
[----:B------:R-:W-:-:S04]  /*0d90*/  IMAD.MOV R15, RZ, RZ, -R9 ;  /* 0x000000ffff0f7224 */ /* 0x000fc800078e0a09 */
[----:B------:R-:W-:-:S05]  /*0da0*/  IMAD R6, R24, R15, R18 ;  /* 0x0000000f18067224 */ /* 0x000fca00078e0212 */
[----:B------:R-:W-:-:S13]  /*0db0*/  ISETP.GE.U32.AND P0, PT, R6, R24, PT ;  /* 0x000000180600720c */ /* 0x000fda0003f06070 */
[----:B------:R-:W-:Y:S02]  /*0dc0*/  @P0 IMAD.IADD R6, R6, 0x1, -R24 ;  /* 0x0000000106060824 */ /* 0x000fe400078e0a18 */
[----:B------:R-:W-:-:S03]  /*0dd0*/  @P0 VIADD R9, R9, 0x1 ;  /* 0x0000000109090836 */ /* 0x000fc60000000000 */
[----:B------:R-:W-:-:S13]  /*0de0*/  ISETP.GE.U32.AND P1, PT, R6, R24, PT ;  /* 0x000000180600720c */ /* 0x000fda0003f26070 */
[----:B------:R-:W-:Y:S02]  /*0df0*/  @P1 IADD3 R9, PT, PT, R9, 0x1, RZ ;  /* 0x0000000109091810 */ /* 0x000fe40007ffe0ff */
[----:B------:R-:W-:-:S05]  /*0e00*/  @!P2 LOP3.LUT R9, RZ, R24, RZ, 0x33, !PT ;  /* 0x00000018ff09a212 */ /* 0x000fca00078e33ff */
[----:B------:R-:W-:Y:S01]  /*0e10*/  IMAD.MOV.U32 R18, RZ, RZ, R9 ;  /* 0x000000ffff127224 */ /* 0x000fe200078e0009 */
[----:B------:R-:W-:Y:S06]  /*0e20*/  BRA `(.L_x_23) ;  /* 0x0000000000187947 */ /* 0x000fec0003800000 */
.L_x_22:
[----:B01----:R-:W-:Y:S01]  /*0e30*/  IMAD.MOV.U32 R20, RZ, RZ, R18 ;  /* 0x000000ffff147224 */ /* 0x003fe200078e0012 */
[----:B------:R-:W-:Y:S02]  /*0e40*/  MOV R21, R19 ;  /* 0x0000001300157202 */ /* 0x000fe40000000f00 */
[----:B------:R-:W-:-:S07]  /*0e50*/  MOV R0, 0xe70 ;  /* 0x00000e7000007802 */ /* 0x000fce0000000f00 */
[----:B-----5:R-:W-:Y:S05]  /*0e60*/  CALL.REL.NOINC `($__internal_0_$__cuda_sm20_div_u64) ;  /* 0x0000000000d47944 */ /* 0x020fea0003c00000 */
[----:B------:R-:W-:Y:S02]  /*0e70*/  IMAD.MOV.U32 R18, RZ, RZ, R20 ;  /* 0x000000ffff127224 */ /* 0x000fe400078e0014 */
[----:B------:R-:W-:-:S07]  /*0e80*/  IMAD.MOV.U32 R19, RZ, RZ, R21 ;  /* 0x000000ffff137224 */ /* 0x000fce00078e0015 */
.L_x_23:
[----:B------:R-:W-:Y:S05]  /*0e90*/  BSYNC.RECONVERGENT B2 ;  /* 0x0000000000027941 */ /* 0x000fea0003800200 */
.L_x_21:
[----:B------:R-:W-:-:S05]  /*0ea0*/  VIADD R11, R11, 0x1 ;  /* 0x000000010b0b7836 */ /* 0x000fca0000000000 */
[----:B------:R-:W-:-:S04]  /*0eb0*/  ISETP.GE.U32.AND P0, PT, R11, UR38, PT ;  /* 0x000000260b007c0c */ /* 0x000fc8000bf06070 */
[----:B------:R-:W-:-:S13]  /*0ec0*/  ISETP.GE.U32.AND.EX P0, PT, RZ, UR39, PT, P0 ;  /* 0x00000027ff007c0c */ /* 0x000fda000bf06100 */
[----:B------:R-:W-:Y:S05]  /*0ed0*/  @!P0 BRA `(.L_x_24) ;  /* 0xfffffff800b88947 */ /* 0x000fea000383ffff */
[----:B------:R-:W-:Y:S05]  /*0ee0*/  BSYNC.RECONVERGENT B1 ;  /* 0x0000000000017941 */ /* 0x000fea0003800200 */
.L_x_17:
[----:B------:R-:W1:Y:S01]  /*0ef0*/  LDCU.64 UR4, c[0x0][0x380] ;  /* 0x00007000ff0477ac */ /* 0x000e620008000a00 */
[----:B------:R-:W-:Y:S01]  /*0f00*/  HFMA2 R0, -RZ, RZ, 0, 0 ;  /* 0x00000000ff007431 */ /* 0x000fe200000001ff */
[----:B------:R-:W-:Y:S01]  /*0f10*/  BSSY.RECONVERGENT B1, `(.L_x_25) ;  /* 0x000001a000017945 */ /* 0x000fe20003800200 */
[----:B------:R-:W-:Y:S02]  /*0f20*/  IMAD.MOV.U32 R9, RZ, RZ, RZ ;  /* 0x000000ffff097224 */ /* 0x000fe400078e00ff */
[----:B------:R-:W-:Y:S01]  /*0f30*/  IMAD.MOV.U32 R6, RZ, RZ, RZ ;  /* 0x000000ffff067224 */ /* 0x000fe200078e00ff */
[----:B-1----:R-:W-:-:S04]  /*0f40*/  IADD3 R12, P0, PT, R12, UR4, RZ ;  /* 0x000000040c0c7c10 */ /* 0x002fc8000ff1e0ff */
[----:B------:R-:W-:-:S09]  /*0f50*/  IADD3.X R13, PT, PT, R13, UR5, RZ, P0, !PT ;  /* 0x000000050d0d7c10 */ /* 0x000fd200087fe4ff */
.L_x_27:
[----:B------:R-:W-:Y:S02]  /*0f60*/  R2UR UR4, R16 ;  /* 0x00000000100472ca */ /* 0x000fe400000e0000 */
[----:B------:R-:W-:Y:S02]  /*0f70*/  R2UR UR5, R17 ;  /* 0x00000000110572ca */ /* 0x000fe400000e0000 */
[----:B------:R-:W-:-:S04]  /*0f80*/  LEA R8, P0, R9, R4, 0x2 ;  /* 0x0000000409087211 */ /* 0x000fc800078010ff */
[----:B------:R-:W-:-:S07]  /*0f90*/  LEA.HI.X R9, R9, R5, R6, 0x2, P0 ;  /* 0x0000000509097211 */ /* 0x000fce00000f1406 */
[----:B------:R-:W2:Y:S02]  /*0fa0*/  LD.E R8, desc[UR4][R8.64] ;  /* 0x0000000408087980 */ /* 0x000ea4000c101900 */
[----:B--2---:R-:W-:-:S13]  /*0fb0*/  ISETP.NE.AND P0, PT, R8, 0x1, PT ;  /* 0x000000010800780c */ /* 0x004fda0003f05270 */
[----:B------:R-:W-:Y:S05]  /*0fc0*/  @!P0 BRA `(.L_x_26) ;  /* 0x0000000000288947 */ /* 0x000fea0003800000 */
[----:B------:R-:W1:Y:S01]  /*0fd0*/  LDCU.64 UR4, c[0x0][0x398] ;  /* 0x00007300ff0477ac */ /* 0x000e620008000a00 */
[----:B------:R-:W-:Y:S01]  /*0fe0*/  VIADD R9, R0, 0x1 ;  /* 0x0000000100097836 */ /* 0x000fe20000000000 */
[----:B------:R-:W-:Y:S02]  /*0ff0*/  R2UR UR6, R16 ;  /* 0x00000000100672ca */ /* 0x000fe400000e0000 */
[----:B------:R-:W-:Y:S02]  /*1000*/  R2UR UR7, R17 ;  /* 0x00000000110772ca */ /* 0x000fe400000e0000 */
[----:B------:R-:W-:-:S11]  /*1010*/  MOV R0, R9 ;  /* 0x0000000900007202 */ /* 0x000fd60000000f00 */
[----:B------:R2:W-:Y:S01]  /*1020*/  STG.E.U8 desc[UR6][R12.64], RZ ;  /* 0x000000ff0c007986 */ /* 0x0005e2000c101106 */
[----:B-1----:R-:W-:-:S04]  /*1030*/  ISETP.GE.U32.AND P0, PT, R9, UR4, PT ;  /* 0x0000000409007c0c */ /* 0x002fc8000bf06070 */
[----:B------:R-:W-:-:S13]  /*1040*/  ISETP.GE.U32.AND.EX P0, PT, RZ, UR5, PT, P0 ;  /* 0x00000005ff007c0c */ /* 0x000fda000bf06100 */
[----:B--2---:R-:W-:Y:S05]  /*1050*/  @!P0 BRA `(.L_x_27) ;  /* 0xfffffffc00c08947 */ /* 0x004fea000383ffff */
[----:B------:R-:W-:Y:S05]  /*1060*/  BRA `(.L_x_28) ;  /* 0x0000000000107947 */ /* 0x000fea0003800000 */
.L_x_26:
[----:B------:R-:W-:Y:S01]  /*1070*/  R2UR UR4, R16 ;  /* 0x00000000100472ca */ /* 0x000fe200000e0000 */
[----:B------:R-:W-:Y:S01]  /*1080*/  IMAD.MOV.U32 R6, RZ, RZ, 0x1 ;  /* 0x00000001ff067424 */ /* 0x000fe200078e00ff */
[----:B------:R-:W-:-:S13]  /*1090*/  R2UR UR5, R17 ;  /* 0x00000000110572ca */ /* 0x000fda00000e0000 */
[----:B------:R1:W-:Y:S02]  /*10a0*/  STG.E.U8 desc[UR4][R12.64], R6 ;  /* 0x000000060c007986 */ /* 0x0003e4000c101104 */
.L_x_28:
[----:B------:R-:W-:Y:S05]  /*10b0*/  BSYNC.RECONVERGENT B1 ;  /* 0x0000000000017941 */ /* 0x000fea0003800200 */
.L_x_25:
        /* <DEDUP_REMOVED lines=10> */
.L_x_2:
[----:B------:R-:W-:Y:S05]  /*1160*/  BSYNC.RECONVERGENT B0 ;  /* 0x0000000000007941 */ /* 0x000fea0003800200 */
.L_x_1:
[----:B0-----:R-:W-:-:S04]  /*1170*/  MOV R0, 0x8 ;  /* 0x0000000800007802 */ /* 0x001fc80000000f00 */
[----:B------:R0:W1:Y:S03]  /*1180*/  LDC.64 R2, c[0x4][R0] ;  /* 0x0100000000027b82 */ /* 0x0000660000000a00 */
[----:B------:R-:W-:-:S07]  /*1190*/  LEPC R20, `(.L_x_30) ;  /* 0x000000001014794e */ /* 0x000fce0000000000 */
[----:B01----:R-:W-:Y:S05]  /*11a0*/  CALL.ABS.NOINC R2 ;  /* 0x0000000002007343 */ /* 0x003fea0003c00000 */
.L_x_30:
[----:B------:R-:W-:Y:S05]  /*11b0*/  EXIT ;  /* 0x000000000000794d */ /* 0x000fea0003800000 */
        .weak           $__internal_0_$__cuda_sm20_div_u64
        .type           $__internal_0_$__cuda_sm20_div_u64,@function
        .size           $__internal_0_$__cuda_sm20_div_u64,($__internal_1_$__cuda_sm20_rem_u64 - $__internal_0_$__cuda_sm20_div_u64)
$__internal_0_$__cuda_sm20_div_u64:
[----:B------:R-:W-:-:S04]  /*11c0*/  IMAD.MOV.U32 R25, RZ, RZ, R3 ;  /* 0x000000ffff197224 */ /* 0x000fc800078e0003 */
[----:B------:R-:W0:Y:S08]  /*11d0*/  I2F.U64.RP R6, R24 ;  /* 0x0000001800067312 */ /* 0x000e300000309000 */
[----:B0-----:R-:W0:Y:S02]  /*11e0*/  MUFU.RCP R6, R6 ;  /* 0x0000000600067308 */ /* 0x001e240000001000 */
[----:B0-----:R-:W-:-:S06]  /*11f0*/  VIADD R8, R6, 0x1ffffffe ;  /* 0x1ffffffe06087836 */ /* 0x001fcc0000000000 */
[----:B------:R-:W0:Y:S02]  /*1200*/  F2I.U64.TRUNC R8, R8 ;  /* 0x0000000800087311 */ /* 0x000e24000020d800 */
[----:B0-----:R-:W-:-:S04]  /*1210*/  IMAD.WIDE.U32 R22, R8, R24, RZ ;  /* 0x0000001808167225 */ /* 0x001fc800078e00ff */
[----:B------:R-:W-:Y:S01]  /*1220*/  IMAD R23, R8, R3, R23 ;  /* 0x0000000308177224 */ /* 0x000fe200078e0217 */
[----:B------:R-:W-:-:S03]  /*1230*/  IADD3 R27, P0, PT, RZ, -R22, RZ ;  /* 0x80000016ff1b7210 */ /* 0x000fc60007f1e0ff */
[----:B------:R-:W-:Y:S02]  /*1240*/  IMAD R23, R9, R24, R23 ;  /* 0x0000001809177224 */ /* 0x000fe400078e0217 */
[----:B------:R-:W-:-:S04]  /*1250*/  IMAD.HI.U32 R22, R8, R27, RZ ;  /* 0x0000001b08167227 */ /* 0x000fc800078e00ff */
[----:B------:R-:W-:Y:S01]  /*1260*/  IMAD.X R29, RZ, RZ, ~R23, P0 ;  /* 0x000000ffff1d7224 */ /* 0x000fe200000e0e17 */
[----:B------:R-:W-:-:S03]  /*1270*/  MOV R23, R8 ;  /* 0x0000000800177202 */ /* 0x000fc60000000f00 */
[-C--:B------:R-:W-:Y:S02]  /*1280*/  IMAD R25, R9, R29.reuse, RZ ;  /* 0x0000001d09197224 */ /* 0x080fe400078e02ff */
[----:B------:R-:W-:-:S04]  /*1290*/  IMAD.WIDE.U32 R22, P0, R8, R29, R22 ;  /* 0x0000001d08167225 */ /* 0x000fc80007800016 */
[----:B------:R-:W-:-:S04]  /*12a0*/  IMAD.HI.U32 R29, R9, R29, RZ ;  /* 0x0000001d091d7227 */ /* 0x000fc800078e00ff */
[----:B------:R-:W-:-:S04]  /*12b0*/  IMAD.HI.U32 R22, P1, R9, R27, R22 ;  /* 0x0000001b09167227 */ /* 0x000fc80007820016 */
[----:B------:R-:W-:Y:S01]  /*12c0*/  IMAD.X R6, R29, 0x1, R9, P0 ;  /* 0x000000011d067824 */ /* 0x000fe200000e0609 */
[----:B------:R-:W-:-:S04]  /*12d0*/  IADD3 R23, P2, PT, R25, R22, RZ ;  /* 0x0000001619177210 */ /* 0x000fc80007f5e0ff */
[----:B------:R-:W-:Y:S01]  /*12e0*/  IADD3.X R25, PT, PT, RZ, RZ, R6, P2, P1 ;  /* 0x000000ffff197210 */ /* 0x000fe200017e2406 */
[----:B------:R-:W-:-:S04]  /*12f0*/  IMAD.WIDE.U32 R8, R23, R24, RZ ;  /* 0x0000001817087225 */ /* 0x000fc800078e00ff */
[----:B------:R-:W-:Y:S01]  /*1300*/  IMAD R6, R23, R3, R9 ;  /* 0x0000000317067224 */ /* 0x000fe200078e0209 */
[----:B------:R-:W-:-:S03]  /*1310*/  IADD3 R9, P0, PT, RZ, -R8, RZ ;  /* 0x80000008ff097210 */ /* 0x000fc60007f1e0ff */
[----:B------:R-:W-:Y:S02]  /*1320*/  IMAD R6, R25, R24, R6 ;  /* 0x0000001819067224 */ /* 0x000fe400078e0206 */
[----:B------:R-:W-:-:S04]  /*1330*/  IMAD.HI.U32 R22, R23, R9, RZ ;  /* 0x0000000917167227 */ /* 0x000fc800078e00ff */
[----:B------:R-:W-:-:S04]  /*1340*/  IMAD.X R6, RZ, RZ, ~R6, P0 ;  /* 0x000000ffff067224 */ /* 0x000fc800000e0e06 */
[----:B------:R-:W-:-:S04]  /*1350*/  IMAD.WIDE.U32 R22, P0, R23, R6, R22 ;  /* 0x0000000617167225 */ /* 0x000fc80007800016 */
[C---:B------:R-:W-:Y:S02]  /*1360*/  IMAD R8, R25.reuse, R6, RZ ;  /* 0x0000000619087224 */ /* 0x040fe400078e02ff */
[----:B------:R-:W-:-:S04]  /*1370*/  IMAD.HI.U32 R23, P1, R25, R9, R22 ;  /* 0x0000000919177227 */ /* 0x000fc80007820016 */
[----:B------:R-:W-:Y:S02]  /*1380*/  HFMA2 R9, -RZ, RZ, 0, 0 ;  /* 0x00000000ff097431 */ /* 0x000fe400000001ff */
[----:B------:R-:W-:Y:S01]  /*1390*/  IMAD.HI.U32 R6, R25, R6, RZ ;  /* 0x0000000619067227 */ /* 0x000fe200078e00ff */
[----:B------:R-:W-:-:S03]  /*13a0*/  IADD3 R23, P2, PT, R8, R23, RZ ;  /* 0x0000001708177210 */ /* 0x000fc60007f5e0ff */
[----:B------:R-:W-:Y:S02]  /*13b0*/  IMAD.X R25, R6, 0x1, R25, P0 ;  /* 0x0000000106197824 */ /* 0x000fe400000e0619 */
[----:B------:R-:W-:-:S03]  /*13c0*/  IMAD.HI.U32 R8, R23, R20, RZ ;  /* 0x0000001417087227 */ /* 0x000fc600078e00ff */
[----:B------:R-:W-:Y:S01]  /*13d0*/  IADD3.X R25, PT, PT, RZ, RZ, R25, P2, P1 ;  /* 0x000000ffff197210 */ /* 0x000fe200017e2419 */
[----:B------:R-:W-:-:S04]  /*13e0*/  IMAD.WIDE.U32 R8, R23, R21, R8 ;  /* 0x0000001517087225 */ /* 0x000fc800078e0008 */
[C---:B------:R-:W-:Y:S02]  /*13f0*/  IMAD R23, R25.reuse, R21, RZ ;  /* 0x0000001519177224 */ /* 0x040fe400078e02ff */
[----:B------:R-:W-:-:S04]  /*1400*/  IMAD.HI.U32 R8, P0, R25, R20, R8 ;  /* 0x0000001419087227 */ /* 0x000fc80007800008 */
[----:B------:R-:W-:Y:S01]  /*1410*/  IMAD.HI.U32 R6, R25, R21, RZ ;  /* 0x0000001519067227 */ /* 0x000fe200078e00ff */
[----:B------:R-:W-:-:S03]  /*1420*/  IADD3 R23, P1, PT, R23, R8, RZ ;  /* 0x0000000817177210 */ /* 0x000fc60007f3e0ff */
[----:B------:R-:W-:Y:S02]  /*1430*/  IMAD.X R6, RZ, RZ, R6, P0 ;  /* 0x000000ffff067224 */ /* 0x000fe400000e0606 */
[----:B------:R-:W-:-:S04]  /*1440*/  IMAD.WIDE.U32 R8, R23, R24, RZ ;  /* 0x0000001817087225 */ /* 0x000fc800078e00ff */
[----:B------:R-:W-:Y:S01]  /*1450*/  IMAD.X R25, RZ, RZ, R6, P1 ;  /* 0x000000ffff197224 */ /* 0x000fe200008e0606 */
[----:B------:R-:W-:Y:S01]  /*1460*/  IADD3 R27, P1, PT, -R8, R20, RZ ;  /* 0x00000014081b7210 */ /* 0x000fe20007f3e1ff */
[----:B------:R-:W-:-:S03]  /*1470*/  IMAD R6, R23, R3, R9 ;  /* 0x0000000317067224 */ /* 0x000fc600078e0209 */
[-C--:B------:R-:W-:Y:S01]  /*1480*/  ISETP.GE.U32.AND P0, PT, R27, R24.reuse, PT ;  /* 0x000000181b00720c */ /* 0x080fe20003f06070 */
[----:B------:R-:W-:-:S04]  /*1490*/  IMAD R6, R25, R24, R6 ;  /* 0x0000001819067224 */ /* 0x000fc800078e0206 */
[----:B------:R-:W-:Y:S01]  /*14a0*/  IMAD.X R20, R21, 0x1, ~R6, P1 ;  /* 0x0000000115147824 */ /* 0x000fe200008e0e06 */
[----:B------:R-:W-:Y:S02]  /*14b0*/  IADD3 R6, P2, PT, R23, 0x1, RZ ;  /* 0x0000000117067810 */ /* 0x000fe40007f5e0ff */
[----:B------:R-:W-:Y:S02]  /*14c0*/  IADD3 R9, P1, PT, -R24, R27, RZ ;  /* 0x0000001b18097210 */ /* 0x000fe40007f3e1ff */
[----:B------:R-:W-:Y:S01]  /*14d0*/  ISETP.GE.U32.AND.EX P0, PT, R20, R3, PT, P0 ;  /* 0x000000031400720c */ /* 0x000fe20003f06100 */
[----:B------:R-:W-:Y:S01]  /*14e0*/  IMAD.X R8, RZ, RZ, R25, P2 ;  /* 0x000000ffff087224 */ /* 0x000fe200010e0619 */
[----:B------:R-:W-:Y:S02]  /*14f0*/  IADD3.X R22, PT, PT, ~R3, R20, RZ, P1, !PT ;  /* 0x0000001403167210 */ /* 0x000fe40000ffe5ff */
[----:B------:R-:W-:Y:S02]  /*1500*/  SEL R23, R6, R23, P0 ;  /* 0x0000001706177207 */ /* 0x000fe40000000000 */
[----:B------:R-:W-:-:S02]  /*1510*/  SEL R9, R9, R27, P0 ;  /* 0x0000001b09097207 */ /* 0x000fc40000000000 */
[----:B------:R-:W-:Y:S02]  /*1520*/  SEL R22, R22, R20, P0 ;  /* 0x0000001416167207 */ /* 0x000fe40000000000 */
[----:B------:R-:W-:Y:S01]  /*1530*/  SEL R6, R8, R25, P0 ;  /* 0x0000001908067207 */ /* 0x000fe20000000000 */
[----:B------:R-:W-:Y:S01]  /*1540*/  IMAD.MOV.U32 R8, RZ, RZ, R0 ;  /* 0x000000ffff087224 */ /* 0x000fe200078e0000 */
[----:B------:R-:W-:Y:S02]  /*1550*/  IADD3 R20, P2, PT, R23, 0x1, RZ ;  /* 0x0000000117147810 */ /* 0x000fe40007f5e0ff */
[----:B------:R-:W-:Y:S02]  /*1560*/  ISETP.GE.U32.AND P0, PT, R9, R24, PT ;  /* 0x000000180900720c */ /* 0x000fe40003f06070 */
[----:B------:R-:W-:Y:S01]  /*1570*/  ISETP.NE.U32.AND P1, PT, R24, RZ, PT ;  /* 0x000000ff1800720c */ /* 0x000fe20003f25070 */
[----:B------:R-:W-:Y:S01]  /*1580*/  IMAD.X R21, RZ, RZ, R6, P2 ;  /* 0x000000ffff157224 */ /* 0x000fe200010e0606 */
[----:B------:R-:W-:-:S02]  /*1590*/  ISETP.GE.U32.AND.EX P0, PT, R22, R3, PT, P0 ;  /* 0x000000031600720c */ /* 0x000fc40003f06100 */
[----:B------:R-:W-:Y:S02]  /*15a0*/  MOV R9, 0x0 ;  /* 0x0000000000097802 */ /* 0x000fe40000000f00 */
[----:B------:R-:W-:Y:S02]  /*15b0*/  ISETP.NE.AND.EX P1, PT, R3, RZ, PT, P1 ;  /* 0x000000ff0300720c */ /* 0x000fe40003f25310 */
[----:B------:R-:W-:Y:S02]  /*15c0*/  SEL R20, R20, R23, P0 ;  /* 0x0000001714147207 */ /* 0x000fe40000000000 */
[----:B------:R-:W-:Y:S02]  /*15d0*/  SEL R21, R21, R6, P0 ;  /* 0x0000000615157207 */ /* 0x000fe40000000000 */
[----:B------:R-:W-:Y:S02]  /*15e0*/  SEL R20, R20, 0xffffffff, P1 ;  /* 0xffffffff14147807 */ /* 0x000fe40000800000 */
[----:B------:R-:W-:Y:S01]  /*15f0*/  SEL R21, R21, 0xffffffff, P1 ;  /* 0xffffffff15157807 */ /* 0x000fe20000800000 */
[----:B------:R-:W-:Y:S06]  /*1600*/  RET.REL.NODEC R8 `(_Z14loop_unrollingPbPjyyyh) ;  /* 0xffffffe8087c7950 */ /* 0x000fec0003c3ffff */
        .weak           $__internal_1_$__cuda_sm20_rem_u64
        .type           $__internal_1_$__cuda_sm20_rem_u64,@function
        .size           $__internal_1_$__cuda_sm20_rem_u64,(.L_x_33 - $__internal_1_$__cuda_sm20_rem_u64)
$__internal_1_$__cuda_sm20_rem_u64:
        /* <DEDUP_REMOVED lines=9> */
[----:B------:R-:W-:Y:S02]  /*16a0*/  IMAD.X R27, RZ, RZ, ~R25, P0 ;  /* 0x000000ffff1b7224 */ /* 0x000fe400000e0e19 */
[----:B------:R-:W-:Y:S02]  /*16b0*/  IMAD.MOV.U32 R25, RZ, RZ, R22 ;  /* 0x000000ffff197224 */ /* 0x000fe400078e0016 */
[----:B------:R-:W-:-:S04]  /*16c0*/  IMAD.WIDE.U32 R24, P0, R22, R27, R24 ;  /* 0x0000001b16187225 */ /* 0x000fc80007800018 */
[----:B------:R-:W-:-:S04]  /*16d0*/  IMAD.HI.U32 R24, P1, R23, R29, R24 ;  /* 0x0000001d17187227 */ /* 0x000fc80007820018 */
[CC--:B------:R-:W-:Y:S02]  /*16e0*/  IMAD R25, R23.reuse, R27.reuse, RZ ;  /* 0x0000001b17197224 */ /* 0x0c0fe400078e02ff */
[----:B------:R-:W-:-:S03]  /*16f0*/  IMAD.HI.U32 R27, R23, R27, RZ ;  /* 0x0000001b171b7227 */ /* 0x000fc600078e00ff */
[----:B------:R-:W-:Y:S02]  /*1700*/  IADD3 R25, P3, PT, R25, R24, RZ ;  /* 0x0000001819197210 */ /* 0x000fe40007f7e0ff */
[----:B------:R-:W-:-:S03]  /*1710*/  IADD3.X R27, PT, PT, R27, R23, RZ, P0, !PT ;  /* 0x000000171b1b7210 */ /* 0x000fc600007fe4ff */
[----:B------:R-:W-:Y:S01]  /*1720*/  IMAD.WIDE.U32 R22, R25, R6, RZ ;  /* 0x0000000619167225 */ /* 0x000fe200078e00ff */
[----:B------:R-:W-:-:S03]  /*1730*/  IADD3.X R27, PT, PT, RZ, RZ, R27, P3, P1 ;  /* 0x000000ffff1b7210 */ /* 0x000fc60001fe241b */
[----:B------:R-:W-:Y:S01]  /*1740*/  IMAD R23, R25, R7, R23 ;  /* 0x0000000719177224 */ /* 0x000fe200078e0217 */
[----:B------:R-:W-:-:S03]  /*1750*/  IADD3 R29, P0, PT, RZ, -R22, RZ ;  /* 0x80000016ff1d7210 */ /* 0x000fc60007f1e0ff */
[----:B------:R-:W-:Y:S02]  /*1760*/  IMAD R22, R27, R6, R23 ;  /* 0x000000061b167224 */ /* 0x000fe400078e0217 */
[----:B------:R-:W-:-:S04]  /*1770*/  IMAD.HI.U32 R24, R25, R29, RZ ;  /* 0x0000001d19187227 */ /* 0x000fc800078e00ff */
[----:B------:R-:W-:Y:S02]  /*1780*/  IMAD.X R22, RZ, RZ, ~R22, P0 ;  /* 0x000000ffff167224 */ /* 0x000fe400000e0e16 */
[----:B------:R-:W-:Y:S02]  /*1790*/  IMAD.MOV.U32 R23, RZ, RZ, RZ ;  /* 0x000000ffff177224 */ /* 0x000fe400078e00ff */
[----:B------:R-:W-:-:S04]  /*17a0*/  IMAD.WIDE.U32 R24, P0, R25, R22, R24 ;  /* 0x0000001619187225 */ /* 0x000fc80007800018 */
[C---:B------:R-:W-:Y:S02]  /*17b0*/  IMAD R26, R27.reuse, R22, RZ ;  /* 0x000000161b1a7224 */ /* 0x040fe400078e02ff */
[----:B------:R-:W-:-:S04]  /*17c0*/  IMAD.HI.U32 R25, P1, R27, R29, R24 ;  /* 0x0000001d1b197227 */ /* 0x000fc80007820018 */
        /* <DEDUP_REMOVED lines=9> */
[----:B------:R-:W-:-:S04]  /*1860*/  IADD3 R25, P1, PT, R25, R22, RZ ;  /* 0x0000001619197210 */ /* 0x000fc80007f3e0ff */
[----:B------:R-:W-:Y:S01]  /*1870*/  IADD3.X R24, PT, PT, R24, RZ, RZ, P0, !PT ;  /* 0x000000ff18187210 */ /* 0x000fe200007fe4ff */
[----:B------:R-:W-:-:S04]  /*1880*/  IMAD.WIDE.U32 R22, R25, R6, RZ ;  /* 0x0000000619167225 */ /* 0x000fc800078e00ff */
[----:B------:R-:W-:Y:S02]  /*1890*/  IMAD.X R27, RZ, RZ, R24, P1 ;  /* 0x000000ffff1b7224 */ /* 0x000fe400008e0618 */
[----:B------:R-:W-:Y:S01]  /*18a0*/  IMAD R25, R25, R7, R23 ;  /* 0x0000000719197224 */ /* 0x000fe200078e0217 */
[----:B------:R-:W-:-:S03]  /*18b0*/  IADD3 R23, P1, PT, -R22, R8, RZ ;  /* 0x0000000816177210 */ /* 0x000fc60007f3e1ff */
[-C--:B------:R-:W-:Y:S01]  /*18c0*/  IMAD R8, R27, R6.reuse, R25 ;  /* 0x000000061b087224 */ /* 0x080fe200078e0219 */
[----:B------:R-:W-:-:S03]  /*18d0*/  ISETP.GE.U32.AND P0, PT, R23, R6, PT ;  /* 0x000000061700720c */ /* 0x000fc60003f06070 */
[----:B------:R-:W-:Y:S01]  /*18e0*/  IMAD.X R22, R9, 0x1, ~R8, P1 ;  /* 0x0000000109167824 */ /* 0x000fe200008e0e08 */
[----:B------:R-:W-:-:S04]  /*18f0*/  IADD3 R9, P1, PT, -R6, R23, RZ ;  /* 0x0000001706097210 */ /* 0x000fc80007f3e1ff */
[C---:B------:R-:W-:Y:S01]  /*1900*/  ISETP.GE.U32.AND.EX P0, PT, R22.reuse, R7, PT, P0 ;  /* 0x000000071600720c */ /* 0x040fe20003f06100 */
[----:B------:R-:W-:Y:S01]  /*1910*/  IMAD.X R8, R22, 0x1, ~R7, P1 ;  /* 0x0000000116087824 */ /* 0x000fe200008e0e07 */
[----:B------:R-:W-:Y:S02]  /*1920*/  ISETP.NE.U32.AND P1, PT, R6, RZ, PT ;  /* 0x000000ff0600720c */ /* 0x000fe40003f25070 */
[----:B------:R-:W-:Y:S02]  /*1930*/  SEL R9, R9, R23, P0 ;  /* 0x0000001709097207 */ /* 0x000fe40000000000 */
[----:B------:R-:W-:Y:S02]  /*1940*/  SEL R8, R8, R22, P0 ;  /* 0x0000001608087207 */ /* 0x000fe40000000000 */
[----:B------:R-:W-:Y:S02]  /*1950*/  ISETP.GE.U32.AND P0, PT, R9, R6, PT ;  /* 0x000000060900720c */ /* 0x000fe40003f06070 */
[----:B------:R-:W-:-:S02]  /*1960*/  IADD3 R6, PT, PT, -R6, R9, RZ ;  /* 0x0000000906067210 */ /* 0x000fc40007ffe1ff */
[----:B------:R-:W-:Y:S01]  /*1970*/  ISETP.GE.U32.AND.EX P0, PT, R8, R7, PT, P0 ;  /* 0x000000070800720c */ /* 0x000fe20003f06100 */
[----:B------:R-:W-:Y:S01]  /*1980*/  IMAD.MOV.U32 R8, RZ, RZ, R0 ;  /* 0x000000ffff087224 */ /* 0x000fe200078e0000 */
[----:B------:R-:W-:Y:S02]  /*1990*/  ISETP.NE.AND.EX P1, PT, R7, RZ, PT, P1 ;  /* 0x000000ff0700720c */ /* 0x000fe40003f25310 */
[----:B------:R-:W-:Y:S01]  /*19a0*/  SEL R6, R6, R9, P0 ;  /* 0x0000000906067207 */ /* 0x000fe20000000000 */
[----:B------:R-:W-:-:S03]  /*19b0*/  IMAD.MOV.U32 R9, RZ, RZ, 0x0 ;  /* 0x00000000ff097424 */ /* 0x000fc600078e00ff */
[----:B------:R-:W-:Y:S01]  /*19c0*/  SEL R6, R6, 0xffffffff, P1 ;  /* 0xffffffff06067807 */ /* 0x000fe20000800000 */
[----:B------:R-:W-:Y:S06]  /*19d0*/  RET.REL.NODEC R8 `(_Z14loop_unrollingPbPjyyyh) ;  /* 0xffffffe408887950 */ /* 0x000fec0003c3ffff */
.L_x_31:
[----:B------:R-:W-:-:S00]  /*19e0*/  BRA `(.L_x_31) ;  /* 0xfffffffc00fc7947 */ /* 0x000fc0000383ffff */
[----:B------:R-:W-:-:S00]  /*19f0*/  NOP ;  /* 0x0000000000007918 */ /* 0x000fc00000000000 */
        /* <DEDUP_REMOVED lines=8> */
.L_x_33:


//--------------------- .nv.shared.reserved.0     --------------------------
	.section	.nv.shared.reserved.0,"aw",@nobits
	.weak		__nv_reservedSMEM_offset_0_alias
	.size		__nv_reservedSMEM_offset_0_alias, 0, 64
	.other		__nv_reservedSMEM_offset_0_alias,@"STO_CUDA_RESERVED_SHARED STV_DEFAULT"
__nv_reservedSMEM_offset_0_alias:
	.zero		0
	.zero		64


//--------------------- .nv.constant0._Z14loop_unrollingPbPjyyyh --------------------------
	.section	.nv.constant0._Z14loop_unrollingPbPjyyyh,"a",@progbits
	.sectionflags	@""
	.align	4
.nv.constant0._Z14loop_unrollingPbPjyyyh:
	.zero		937


//--------------------- SYMBOLS --------------------------

	.type		.nv.reservedSmem.offset0,@object
	.size		.nv.reservedSmem.offset0,0x4
	.type		malloc,@function
	.type		free,@function
